//
// Generated by NVIDIA NVVM Compiler
//
// Compiler Build ID: CL-36424714
// Cuda compilation tools, release 13.0, V13.0.88
// Based on NVVM 20.0.0
//

.version 9.0
.target sm_100
.address_size 64

	// .globl	_Z9AddKernelPKfS0_Pfi

.visible .entry _Z9AddKernelPKfS0_Pfi(
	.param .u64 .ptr .align 1 _Z9AddKernelPKfS0_Pfi_param_0,
	.param .u64 .ptr .align 1 _Z9AddKernelPKfS0_Pfi_param_1,
	.param .u64 .ptr .align 1 _Z9AddKernelPKfS0_Pfi_param_2,
	.param .u32 _Z9AddKernelPKfS0_Pfi_param_3
)
{
	.reg .pred 	%p<2>;
	.reg .b32 	%r<12>;
	.reg .b32 	%f<4>;
	.reg .b64 	%rd<11>;

	ld.param.u64 	%rd1, [_Z9AddKernelPKfS0_Pfi_param_0];
	ld.param.u64 	%rd2, [_Z9AddKernelPKfS0_Pfi_param_1];
	ld.param.u64 	%rd3, [_Z9AddKernelPKfS0_Pfi_param_2];
	ld.param.u32 	%r3, [_Z9AddKernelPKfS0_Pfi_param_3];
	mov.u32 	%r4, %ctaid.x;
	mov.u32 	%r5, %ntid.x;
	mov.u32 	%r6, %tid.x;
	mad.lo.s32 	%r1, %r4, %r5, %r6;
	mov.u32 	%r7, %ctaid.y;
	mov.u32 	%r8, %ntid.y;
	mov.u32 	%r9, %tid.y;
	mad.lo.s32 	%r2, %r7, %r8, %r9;
	bar.sync 	0;
	max.s32 	%r10, %r2, %r1;
	setp.ge.s32 	%p1, %r10, %r3;
	@%p1 bra 	$L__BB0_2;
	cvta.to.global.u64 	%rd4, %rd1;
	cvta.to.global.u64 	%rd5, %rd2;
	cvta.to.global.u64 	%rd6, %rd3;
	mad.lo.s32 	%r11, %r3, %r2, %r1;
	mul.wide.s32 	%rd7, %r11, 4;
	add.s64 	%rd8, %rd4, %rd7;
	ld.global.f32 	%f1, [%rd8];
	add.s64 	%rd9, %rd5, %rd7;
	ld.global.f32 	%f2, [%rd9];
	add.f32 	%f3, %f1, %f2;
	add.s64 	%rd10, %rd6, %rd7;
	st.global.f32 	[%rd10], %f3;
$L__BB0_2:
	ret;

}
	// .globl	_Z9MulKernelPKfS0_Pfi
.visible .entry _Z9MulKernelPKfS0_Pfi(
	.param .u64 .ptr .align 1 _Z9MulKernelPKfS0_Pfi_param_0,
	.param .u64 .ptr .align 1 _Z9MulKernelPKfS0_Pfi_param_1,
	.param .u64 .ptr .align 1 _Z9MulKernelPKfS0_Pfi_param_2,
	.param .u32 _Z9MulKernelPKfS0_Pfi_param_3
)
{
	.reg .pred 	%p<10>;
	.reg .b32 	%r<40>;
	.reg .b32 	%f<67>;
	.reg .b64 	%rd<67>;

	ld.param.u64 	%rd14, [_Z9MulKernelPKfS0_Pfi_param_0];
	ld.param.u64 	%rd15, [_Z9MulKernelPKfS0_Pfi_param_1];
	ld.param.u32 	%r18, [_Z9MulKernelPKfS0_Pfi_param_3];
	cvta.to.global.u64 	%rd1, %rd15;
	cvta.to.global.u64 	%rd2, %rd14;
	mov.u32 	%r19, %ctaid.x;
	mov.u32 	%r20, %ntid.x;
	mov.u32 	%r21, %tid.x;
	mad.lo.s32 	%r1, %r19, %r20, %r21;
	mov.u32 	%r22, %ctaid.y;
	mov.u32 	%r23, %ntid.y;
	mov.u32 	%r24, %tid.y;
	mad.lo.s32 	%r2, %r22, %r23, %r24;
	bar.sync 	0;
	max.s32 	%r25, %r2, %r1;
	setp.ge.s32 	%p1, %r25, %r18;
	@%p1 bra 	$L__BB1_13;
	mul.lo.s32 	%r3, %r18, %r2;
	and.b32  	%r4, %r18, 7;
	setp.lt.u32 	%p2, %r18, 8;
	mov.f32 	%f66, 0f00000000;
	mov.b32 	%r38, 0;
	@%p2 bra 	$L__BB1_4;
	and.b32  	%r38, %r18, 2147483640;
	neg.s32 	%r36, %r38;
	mul.wide.s32 	%rd16, %r18, 4;
	add.s64 	%rd3, %rd1, %rd16;
	shl.b32 	%r7, %r18, 3;
	mul.wide.s32 	%rd17, %r18, 8;
	add.s64 	%rd4, %rd1, %rd17;
	mul.wide.s32 	%rd18, %r18, 12;
	add.s64 	%rd5, %rd1, %rd18;
	mul.wide.s32 	%rd19, %r18, 16;
	add.s64 	%rd6, %rd1, %rd19;
	mul.wide.s32 	%rd20, %r18, 20;
	add.s64 	%rd7, %rd1, %rd20;
	mul.wide.s32 	%rd21, %r18, 24;
	add.s64 	%rd8, %rd1, %rd21;
	mul.wide.s32 	%rd22, %r18, 28;
	add.s64 	%rd9, %rd1, %rd22;
	mul.wide.u32 	%rd23, %r3, 4;
	add.s64 	%rd24, %rd23, %rd2;
	add.s64 	%rd66, %rd24, 16;
	mov.f32 	%f66, 0f00000000;
	mov.u32 	%r35, %r1;
$L__BB1_3:
	.pragma "nounroll";
	mul.wide.s32 	%rd25, %r35, 4;
	add.s64 	%rd26, %rd3, %rd25;
	add.s64 	%rd27, %rd4, %rd25;
	add.s64 	%rd28, %rd5, %rd25;
	add.s64 	%rd29, %rd6, %rd25;
	add.s64 	%rd30, %rd7, %rd25;
	add.s64 	%rd31, %rd8, %rd25;
	add.s64 	%rd32, %rd9, %rd25;
	add.s64 	%rd33, %rd1, %rd25;
	ld.global.f32 	%f16, [%rd66+-16];
	ld.global.f32 	%f17, [%rd33];
	fma.rn.f32 	%f18, %f16, %f17, %f66;
	ld.global.f32 	%f19, [%rd66+-12];
	ld.global.f32 	%f20, [%rd26];
	fma.rn.f32 	%f21, %f19, %f20, %f18;
	ld.global.f32 	%f22, [%rd66+-8];
	ld.global.f32 	%f23, [%rd27];
	fma.rn.f32 	%f24, %f22, %f23, %f21;
	ld.global.f32 	%f25, [%rd66+-4];
	ld.global.f32 	%f26, [%rd28];
	fma.rn.f32 	%f27, %f25, %f26, %f24;
	ld.global.f32 	%f28, [%rd66];
	ld.global.f32 	%f29, [%rd29];
	fma.rn.f32 	%f30, %f28, %f29, %f27;
	ld.global.f32 	%f31, [%rd66+4];
	ld.global.f32 	%f32, [%rd30];
	fma.rn.f32 	%f33, %f31, %f32, %f30;
	ld.global.f32 	%f34, [%rd66+8];
	ld.global.f32 	%f35, [%rd31];
	fma.rn.f32 	%f36, %f34, %f35, %f33;
	ld.global.f32 	%f37, [%rd66+12];
	ld.global.f32 	%f38, [%rd32];
	fma.rn.f32 	%f66, %f37, %f38, %f36;
	add.s32 	%r36, %r36, 8;
	add.s32 	%r35, %r35, %r7;
	add.s64 	%rd66, %rd66, 32;
	setp.ne.s32 	%p3, %r36, 0;
	@%p3 bra 	$L__BB1_3;
$L__BB1_4:
	setp.eq.s32 	%p4, %r4, 0;
	@%p4 bra 	$L__BB1_12;
	and.b32  	%r13, %r18, 3;
	setp.lt.u32 	%p5, %r4, 4;
	@%p5 bra 	$L__BB1_7;
	add.s32 	%r27, %r38, %r3;
	mul.wide.u32 	%rd34, %r27, 4;
	add.s64 	%rd35, %rd2, %rd34;
	ld.global.f32 	%f40, [%rd35];
	mad.lo.s32 	%r28, %r38, %r18, %r1;
	mul.wide.s32 	%rd36, %r28, 4;
	add.s64 	%rd37, %rd1, %rd36;
	ld.global.f32 	%f41, [%rd37];
	fma.rn.f32 	%f42, %f40, %f41, %f66;
	cvt.u64.u32 	%rd38, %r3;
	cvt.u64.u32 	%rd39, %r38;
	add.s64 	%rd40, %rd39, %rd38;
	shl.b64 	%rd41, %rd40, 2;
	add.s64 	%rd42, %rd2, %rd41;
	ld.global.f32 	%f43, [%rd42+4];
	mul.wide.s32 	%rd43, %r18, 4;
	add.s64 	%rd44, %rd37, %rd43;
	ld.global.f32 	%f44, [%rd44];
	fma.rn.f32 	%f45, %f43, %f44, %f42;
	ld.global.f32 	%f46, [%rd42+8];
	add.s64 	%rd45, %rd44, %rd43;
	ld.global.f32 	%f47, [%rd45];
	fma.rn.f32 	%f48, %f46, %f47, %f45;
	ld.global.f32 	%f49, [%rd42+12];
	add.s64 	%rd46, %rd45, %rd43;
	ld.global.f32 	%f50, [%rd46];
	fma.rn.f32 	%f66, %f49, %f50, %f48;
	add.s32 	%r38, %r38, 4;
$L__BB1_7:
	setp.eq.s32 	%p6, %r13, 0;
	@%p6 bra 	$L__BB1_12;
	setp.eq.s32 	%p7, %r13, 1;
	@%p7 bra 	$L__BB1_10;
	add.s32 	%r29, %r38, %r3;
	mul.wide.u32 	%rd47, %r29, 4;
	add.s64 	%rd48, %rd2, %rd47;
	ld.global.f32 	%f52, [%rd48];
	mad.lo.s32 	%r30, %r38, %r18, %r1;
	mul.wide.s32 	%rd49, %r30, 4;
	add.s64 	%rd50, %rd1, %rd49;
	ld.global.f32 	%f53, [%rd50];
	fma.rn.f32 	%f54, %f52, %f53, %f66;
	cvt.u64.u32 	%rd51, %r3;
	cvt.u64.u32 	%rd52, %r38;
	add.s64 	%rd53, %rd52, %rd51;
	shl.b64 	%rd54, %rd53, 2;
	add.s64 	%rd55, %rd2, %rd54;
	ld.global.f32 	%f55, [%rd55+4];
	mul.wide.s32 	%rd56, %r18, 4;
	add.s64 	%rd57, %rd50, %rd56;
	ld.global.f32 	%f56, [%rd57];
	fma.rn.f32 	%f66, %f55, %f56, %f54;
	add.s32 	%r38, %r38, 2;
$L__BB1_10:
	and.b32  	%r31, %r18, 1;
	setp.eq.b32 	%p8, %r31, 1;
	not.pred 	%p9, %p8;
	@%p9 bra 	$L__BB1_12;
	add.s32 	%r32, %r38, %r3;
	mul.wide.u32 	%rd58, %r32, 4;
	add.s64 	%rd59, %rd2, %rd58;
	ld.global.f32 	%f57, [%rd59];
	mad.lo.s32 	%r33, %r38, %r18, %r1;
	mul.wide.s32 	%rd60, %r33, 4;
	add.s64 	%rd61, %rd1, %rd60;
	ld.global.f32 	%f58, [%rd61];
	fma.rn.f32 	%f66, %f57, %f58, %f66;
$L__BB1_12:
	ld.param.u64 	%rd65, [_Z9MulKernelPKfS0_Pfi_param_2];
	add.s32 	%r34, %r3, %r1;
	cvta.to.global.u64 	%rd62, %rd65;
	mul.wide.s32 	%rd63, %r34, 4;
	add.s64 	%rd64, %rd62, %rd63;
	st.global.f32 	[%rd64], %f66;
$L__BB1_13:
	ret;

}
	// .globl	_Z15TransposeKernelPKfPfi
.visible .entry _Z15TransposeKernelPKfPfi(
	.param .u64 .ptr .align 1 _Z15TransposeKernelPKfPfi_param_0,
	.param .u64 .ptr .align 1 _Z15TransposeKernelPKfPfi_param_1,
	.param .u32 _Z15TransposeKernelPKfPfi_param_2
)
{
	.reg .pred 	%p<2>;
	.reg .b32 	%r<13>;
	.reg .b32 	%f<2>;
	.reg .b64 	%rd<9>;

	ld.param.u64 	%rd1, [_Z15TransposeKernelPKfPfi_param_0];
	ld.param.u64 	%rd2, [_Z15TransposeKernelPKfPfi_param_1];
	ld.param.u32 	%r3, [_Z15TransposeKernelPKfPfi_param_2];
	mov.u32 	%r4, %ctaid.x;
	mov.u32 	%r5, %ntid.x;
	mov.u32 	%r6, %tid.x;
	mad.lo.s32 	%r1, %r4, %r5, %r6;
	mov.u32 	%r7, %ctaid.y;
	mov.u32 	%r8, %ntid.y;
	mov.u32 	%r9, %tid.y;
	mad.lo.s32 	%r2, %r7, %r8, %r9;
	bar.sync 	0;
	max.s32 	%r10, %r2, %r1;
	setp.ge.s32 	%p1, %r10, %r3;
	@%p1 bra 	$L__BB2_2;
	cvta.to.global.u64 	%rd3, %rd1;
	cvta.to.global.u64 	%rd4, %rd2;
	mad.lo.s32 	%r11, %r3, %r2, %r1;
	mul.wide.s32 	%rd5, %r11, 4;
	add.s64 	%rd6, %rd3, %rd5;
	ld.global.f32 	%f1, [%rd6];
	mad.lo.s32 	%r12, %r3, %r1, %r2;
	mul.wide.s32 	%rd7, %r12, 4;
	add.s64 	%rd8, %rd4, %rd7;
	st.global.f32 	[%rd8], %f1;
$L__BB2_2:
	ret;

}
	// .globl	_Z12MulValKernelPKfS0_Pfi
.visible .entry _Z12MulValKernelPKfS0_Pfi(
	.param .u64 .ptr .align 1 _Z12MulValKernelPKfS0_Pfi_param_0,
	.param .u64 .ptr .align 1 _Z12MulValKernelPKfS0_Pfi_param_1,
	.param .u64 .ptr .align 1 _Z12MulValKernelPKfS0_Pfi_param_2,
	.param .u32 _Z12MulValKernelPKfS0_Pfi_param_3
)
{
	.reg .pred 	%p<2>;
	.reg .b32 	%r<12>;
	.reg .b32 	%f<4>;
	.reg .b64 	%rd<10>;

	ld.param.u64 	%rd1, [_Z12MulValKernelPKfS0_Pfi_param_0];
	ld.param.u64 	%rd2, [_Z12MulValKernelPKfS0_Pfi_param_1];
	ld.param.u64 	%rd3, [_Z12MulValKernelPKfS0_Pfi_param_2];
	ld.param.u32 	%r3, [_Z12MulValKernelPKfS0_Pfi_param_3];
	mov.u32 	%r4, %ctaid.x;
	mov.u32 	%r5, %ntid.x;
	mov.u32 	%r6, %tid.x;
	mad.lo.s32 	%r1, %r4, %r5, %r6;
	mov.u32 	%r7, %ctaid.y;
	mov.u32 	%r8, %ntid.y;
	mov.u32 	%r9, %tid.y;
	mad.lo.s32 	%r2, %r7, %r8, %r9;
	bar.sync 	0;
	max.s32 	%r10, %r2, %r1;
	setp.ge.s32 	%p1, %r10, %r3;
	@%p1 bra 	$L__BB3_2;
	cvta.to.global.u64 	%rd4, %rd1;
	cvta.to.global.u64 	%rd5, %rd2;
	cvta.to.global.u64 	%rd6, %rd3;
	mad.lo.s32 	%r11, %r3, %r2, %r1;
	mul.wide.s32 	%rd7, %r11, 4;
	add.s64 	%rd8, %rd4, %rd7;
	ld.global.f32 	%f1, [%rd8];
	ld.global.f32 	%f2, [%rd5];
	mul.f32 	%f3, %f1, %f2;
	add.s64 	%rd9, %rd6, %rd7;
	st.global.f32 	[%rd9], %f3;
$L__BB3_2:
	ret;

}


// ===== COMPILED SASS (sm_100) =====

	.target	sm_100

	.elftype	@"ET_EXEC"


//--------------------- .note.nv.tkinfo           --------------------------
	.section	.note.nv.tkinfo,"",@"SHT_NOTE"
	.sectionflags	@"SHF_NOTE_NV_TKINFO"
	.tkinfo
        /*0018*/ 	.word	0x00000002
        /*0030*/ 	.string	""
        /*0030*/ 	.string	"ptxas"
        /*0030*/ 	.string	"Cuda compilation tools, release 13.0, V13.0.88"
        /*0030*/ 	.string	"Build cuda_13.0.r13.0/compiler.36424714_0"
        /*0030*/ 	.string	"-arch sm_100 -m 64 "



//--------------------- .note.nv.cuinfo           --------------------------
	.section	.note.nv.cuinfo,"",@"SHT_NOTE"
	.sectionflags	@"SHF_NOTE_NV_CUINFO"
        /*0018*/ 	.short	0x0002
        /*001a*/ 	.short	0x0064
        /*001c*/ 	.short	0x0082
	.zero		2


//--------------------- .nv.info                  --------------------------
	.section	.nv.info,"",@"SHT_CUDA_INFO"
	.align	4


	//----- nvinfo : EIATTR_REGCOUNT
	.align		4
        /*0000*/ 	.byte	0x04, 0x2f
        /*0002*/ 	.short	(.L_1 - .L_0)
	.align		4
.L_0:
        /*0004*/ 	.word	index@(_Z9AddKernelPKfS0_Pfi)
        /*0008*/ 	.word	0x0000000c


	//----- nvinfo : EIATTR_FRAME_SIZE
	.align		4
.L_1:
        /*000c*/ 	.byte	0x04, 0x11
        /*000e*/ 	.short	(.L_3 - .L_2)
	.align		4
.L_2:
        /*0010*/ 	.word	index@(_Z9AddKernelPKfS0_Pfi)
        /*0014*/ 	.word	0x00000000


	//----- nvinfo : EIATTR_REGCOUNT
	.align		4
.L_3:
        /*0018*/ 	.byte	0x04, 0x2f
        /*001a*/ 	.short	(.L_5 - .L_4)
	.align		4
.L_4:
        /*001c*/ 	.word	index@(_Z9MulKernelPKfS0_Pfi)
        /*0020*/ 	.word	0x0000001e


	//----- nvinfo : EIATTR_FRAME_SIZE
	.align		4
.L_5:
        /*0024*/ 	.byte	0x04, 0x11
        /*0026*/ 	.short	(.L_7 - .L_6)
	.align		4
.L_6:
        /*0028*/ 	.word	index@(_Z9MulKernelPKfS0_Pfi)
        /*002c*/ 	.word	0x00000000


	//----- nvinfo : EIATTR_REGCOUNT
	.align		4
.L_7:
        /*0030*/ 	.byte	0x04, 0x2f
        /*0032*/ 	.short	(.L_9 - .L_8)
	.align		4
.L_8:
        /*0034*/ 	.word	index@(_Z15TransposeKernelPKfPfi)
        /*0038*/ 	.word	0x0000000a


	//----- nvinfo : EIATTR_FRAME_SIZE
	.align		4
.L_9:
        /*003c*/ 	.byte	0x04, 0x11
        /*003e*/ 	.short	(.L_11 - .L_10)
	.align		4
.L_10:
        /*0040*/ 	.word	index@(_Z15TransposeKernelPKfPfi)
        /*0044*/ 	.word	0x00000000


	//----- nvinfo : EIATTR_REGCOUNT
	.align		4
.L_11:
        /*0048*/ 	.byte	0x04, 0x2f
        /*004a*/ 	.short	(.L_13 - .L_12)
	.align		4
.L_12:
        /*004c*/ 	.word	index@(_Z12MulValKernelPKfS0_Pfi)
        /*0050*/ 	.word	0x0000000c


	//----- nvinfo : EIATTR_FRAME_SIZE
	.align		4
.L_13:
        /*0054*/ 	.byte	0x04, 0x11
        /*0056*/ 	.short	(.L_15 - .L_14)
	.align		4
.L_14:
        /*0058*/ 	.word	index@(_Z12MulValKernelPKfS0_Pfi)
        /*005c*/ 	.word	0x00000000


	//----- nvinfo : EIATTR_MIN_STACK_SIZE
	.align		4
.L_15:
        /*0060*/ 	.byte	0x04, 0x12
        /*0062*/ 	.short	(.L_17 - .L_16)
	.align		4
.L_16:
        /*0064*/ 	.word	index@(_Z12MulValKernelPKfS0_Pfi)
        /*0068*/ 	.word	0x00000000


	//----- nvinfo : EIATTR_MIN_STACK_SIZE
	.align		4
.L_17:
        /*006c*/ 	.byte	0x04, 0x12
        /*006e*/ 	.short	(.L_19 - .L_18)
	.align		4
.L_18:
        /*0070*/ 	.word	index@(_Z15TransposeKernelPKfPfi)
        /*0074*/ 	.word	0x00000000


	//----- nvinfo : EIATTR_MIN_STACK_SIZE
	.align		4
.L_19:
        /*0078*/ 	.byte	0x04, 0x12
        /*007a*/ 	.short	(.L_21 - .L_20)
	.align		4
.L_20:
        /*007c*/ 	.word	index@(_Z9MulKernelPKfS0_Pfi)
        /*0080*/ 	.word	0x00000000


	//----- nvinfo : EIATTR_MIN_STACK_SIZE
	.align		4
.L_21:
        /*0084*/ 	.byte	0x04, 0x12
        /*0086*/ 	.short	(.L_23 - .L_22)
	.align		4
.L_22:
        /*0088*/ 	.word	index@(_Z9AddKernelPKfS0_Pfi)
        /*008c*/ 	.word	0x00000000
.L_23:


//--------------------- .nv.compat                --------------------------
	.section	.nv.compat,"",@"SHT_CUDA_COMPAT_INFO"
	.align	4
        /*0000*/ 	.byte	0x02, 0x09, 0x00, 0x00, 0x02, 0x02, 0x01, 0x00, 0x02, 0x05, 0x05, 0x00, 0x03, 0x07, 0x01, 0x01
        /*0010*/ 	.byte	0x02, 0x03, 0x00, 0x00, 0x02, 0x06, 0x01, 0x00, 0x04, 0x0b, 0x08, 0x00, 0x09, 0x00, 0x00, 0x00
        /*0020*/ 	.byte	0x00, 0x00, 0x00, 0x00


//--------------------- .nv.info._Z12MulValKernelPKfS0_Pfi --------------------------
	.section	.nv.info._Z12MulValKernelPKfS0_Pfi,"",@"SHT_CUDA_INFO"
	.sectionflags	@""
	.align	4


	//----- nvinfo : EIATTR_CUDA_API_VERSION
	.align		4
        /*0000*/ 	.byte	0x04, 0x37
        /*0002*/ 	.short	(.L_25 - .L_24)
.L_24:
        /*0004*/ 	.word	0x00000082


	//----- nvinfo : EIATTR_KPARAM_INFO
	.align		4
.L_25:
        /*0008*/ 	.byte	0x04, 0x17
        /*000a*/ 	.short	(.L_27 - .L_26)
.L_26:
        /*000c*/ 	.word	0x00000000
        /*0010*/ 	.short	0x0003
        /*0012*/ 	.short	0x0018
        /*0014*/ 	.byte	0x00, 0xf0, 0x11, 0x00


	//----- nvinfo : EIATTR_KPARAM_INFO
	.align		4
.L_27:
        /*0018*/ 	.byte	0x04, 0x17
        /*001a*/ 	.short	(.L_29 - .L_28)
.L_28:
        /*001c*/ 	.word	0x00000000
        /*0020*/ 	.short	0x0002
        /*0022*/ 	.short	0x0010
        /*0024*/ 	.byte	0x00, 0xf5, 0x21, 0x00


	//----- nvinfo : EIATTR_KPARAM_INFO
	.align		4
.L_29:
        /*0028*/ 	.byte	0x04, 0x17
        /*002a*/ 	.short	(.L_31 - .L_30)
.L_30:
        /*002c*/ 	.word	0x00000000
        /*0030*/ 	.short	0x0001
        /*0032*/ 	.short	0x0008
        /*0034*/ 	.byte	0x00, 0xf5, 0x21, 0x00


	//----- nvinfo : EIATTR_KPARAM_INFO
	.align		4
.L_31:
        /*0038*/ 	.byte	0x04, 0x17
        /*003a*/ 	.short	(.L_33 - .L_32)
.L_32:
        /*003c*/ 	.word	0x00000000
        /*0040*/ 	.short	0x0000
        /*0042*/ 	.short	0x0000
        /*0044*/ 	.byte	0x00, 0xf5, 0x21, 0x00


	//----- nvinfo : EIATTR_SPARSE_MMA_MASK
	.align		4
.L_33:
        /*0048*/ 	.byte	0x03, 0x50
        /*004a*/ 	.short	0x0000


	//----- nvinfo : EIATTR_MAXREG_COUNT
	.align		4
        /*004c*/ 	.byte	0x03, 0x1b
        /*004e*/ 	.short	0x00ff


	//----- nvinfo : EIATTR_NUM_BARRIERS
	.align		4
        /*0050*/ 	.byte	0x02, 0x4c
        /*0052*/ 	.byte	0x01
	.zero		1


	//----- nvinfo : EIATTR_MERCURY_ISA_VERSION
	.align		4
        /*0054*/ 	.byte	0x03, 0x5f
        /*0056*/ 	.short	0x0101


	//----- nvinfo : EIATTR_VRC_CTA_INIT_COUNT
	.align		4
        /*0058*/ 	.byte	0x02, 0x4a
	.zero		1
	.zero		1


	//----- nvinfo : EIATTR_EXIT_INSTR_OFFSETS
	.align		4
        /*005c*/ 	.byte	0x04, 0x1c
        /*005e*/ 	.short	(.L_35 - .L_34)


	//   ....[0]....
.L_34:
        /*0060*/ 	.word	0x000000d0


	//   ....[1]....
        /*0064*/ 	.word	0x00000190


	//----- nvinfo : EIATTR_CBANK_PARAM_SIZE
	.align		4
.L_35:
        /*0068*/ 	.byte	0x03, 0x19
        /*006a*/ 	.short	0x001c


	//----- nvinfo : EIATTR_PARAM_CBANK
	.align		4
        /*006c*/ 	.byte	0x04, 0x0a
        /*006e*/ 	.short	(.L_37 - .L_36)
	.align		4
.L_36:
        /*0070*/ 	.word	index@(.nv.constant0._Z12MulValKernelPKfS0_Pfi)
        /*0074*/ 	.short	0x0380
        /*0076*/ 	.short	0x001c


	//----- nvinfo : EIATTR_SW_WAR
	.align		4
.L_37:
        /*0078*/ 	.byte	0x04, 0x36
        /*007a*/ 	.short	(.L_39 - .L_38)
.L_38:
        /*007c*/ 	.word	0x00000008
.L_39:


//--------------------- .nv.info._Z15TransposeKernelPKfPfi --------------------------
	.section	.nv.info._Z15TransposeKernelPKfPfi,"",@"SHT_CUDA_INFO"
	.sectionflags	@""
	.align	4


	//----- nvinfo : EIATTR_CUDA_API_VERSION
	.align		4
        /*0000*/ 	.byte	0x04, 0x37
        /*0002*/ 	.short	(.L_41 - .L_40)
.L_40:
        /*0004*/ 	.word	0x00000082


	//----- nvinfo : EIATTR_KPARAM_INFO
	.align		4
.L_41:
        /*0008*/ 	.byte	0x04, 0x17
        /*000a*/ 	.short	(.L_43 - .L_42)
.L_42:
        /*000c*/ 	.word	0x00000000
        /*0010*/ 	.short	0x0002
        /*0012*/ 	.short	0x0010
        /*0014*/ 	.byte	0x00, 0xf0, 0x11, 0x00


	//----- nvinfo : EIATTR_KPARAM_INFO
	.align		4
.L_43:
        /*0018*/ 	.byte	0x04, 0x17
        /*001a*/ 	.short	(.L_45 - .L_44)
.L_44:
        /*001c*/ 	.word	0x00000000
        /*0020*/ 	.short	0x0001
        /*0022*/ 	.short	0x0008
        /*0024*/ 	.byte	0x00, 0xf5, 0x21, 0x00


	//----- nvinfo : EIATTR_KPARAM_INFO
	.align		4
.L_45:
        /*0028*/ 	.byte	0x04, 0x17
        /*002a*/ 	.short	(.L_47 - .L_46)
.L_46:
        /*002c*/ 	.word	0x00000000
        /*0030*/ 	.short	0x0000
        /*0032*/ 	.short	0x0000
        /*0034*/ 	.byte	0x00, 0xf5, 0x21, 0x00


	//----- nvinfo : EIATTR_SPARSE_MMA_MASK
	.align		4
.L_47:
        /*0038*/ 	.byte	0x03, 0x50
        /*003a*/ 	.short	0x0000


	//----- nvinfo : EIATTR_MAXREG_COUNT
	.align		4
        /*003c*/ 	.byte	0x03, 0x1b
        /*003e*/ 	.short	0x00ff


	//----- nvinfo : EIATTR_NUM_BARRIERS
	.align		4
        /*0040*/ 	.byte	0x02, 0x4c
        /*0042*/ 	.byte	0x01
	.zero		1


	//----- nvinfo : EIATTR_MERCURY_ISA_VERSION
	.align		4
        /*0044*/ 	.byte	0x03, 0x5f
        /*0046*/ 	.short	0x0101


	//----- nvinfo : EIATTR_VRC_CTA_INIT_COUNT
	.align		4
        /*0048*/ 	.byte	0x02, 0x4a
	.zero		1
	.zero		1


	//----- nvinfo : EIATTR_EXIT_INSTR_OFFSETS
	.align		4
        /*004c*/ 	.byte	0x04, 0x1c
        /*004e*/ 	.short	(.L_49 - .L_48)


	//   ....[0]....
.L_48:
        /*0050*/ 	.word	0x000000d0


	//   ....[1]....
        /*0054*/ 	.word	0x00000170


	//----- nvinfo : EIATTR_CBANK_PARAM_SIZE
	.align		4
.L_49:
        /*0058*/ 	.byte	0x03, 0x19
        /*005a*/ 	.short	0x0014


	//----- nvinfo : EIATTR_PARAM_CBANK
	.align		4
        /*005c*/ 	.byte	0x04, 0x0a
        /*005e*/ 	.short	(.L_51 - .L_50)
	.align		4
.L_50:
        /*0060*/ 	.word	index@(.nv.constant0._Z15TransposeKernelPKfPfi)
        /*0064*/ 	.short	0x0380
        /*0066*/ 	.short	0x0014


	//----- nvinfo : EIATTR_SW_WAR
	.align		4
.L_51:
        /*0068*/ 	.byte	0x04, 0x36
        /*006a*/ 	.short	(.L_53 - .L_52)
.L_52:
        /*006c*/ 	.word	0x00000008
.L_53:


//--------------------- .nv.info._Z9MulKernelPKfS0_Pfi --------------------------
	.section	.nv.info._Z9MulKernelPKfS0_Pfi,"",@"SHT_CUDA_INFO"
	.sectionflags	@""
	.align	4


	//----- nvinfo : EIATTR_CUDA_API_VERSION
	.align		4
        /*0000*/ 	.byte	0x04, 0x37
        /*0002*/ 	.short	(.L_55 - .L_54)
.L_54:
        /*0004*/ 	.word	0x00000082


	//----- nvinfo : EIATTR_KPARAM_INFO
	.align		4
.L_55:
        /*0008*/ 	.byte	0x04, 0x17
        /*000a*/ 	.short	(.L_57 - .L_56)
.L_56:
        /*000c*/ 	.word	0x00000000
        /*0010*/ 	.short	0x0003
        /*0012*/ 	.short	0x0018
        /*0014*/ 	.byte	0x00, 0xf0, 0x11, 0x00


	//----- nvinfo : EIATTR_KPARAM_INFO
	.align		4
.L_57:
        /*0018*/ 	.byte	0x04, 0x17
        /*001a*/ 	.short	(.L_59 - .L_58)
.L_58:
        /*001c*/ 	.word	0x00000000
        /*0020*/ 	.short	0x0002
        /*0022*/ 	.short	0x0010
        /*0024*/ 	.byte	0x00, 0xf5, 0x21, 0x00


	//----- nvinfo : EIATTR_KPARAM_INFO
	.align		4
.L_59:
        /*0028*/ 	.byte	0x04, 0x17
        /*002a*/ 	.short	(.L_61 - .L_60)
.L_60:
        /*002c*/ 	.word	0x00000000
        /*0030*/ 	.short	0x0001
        /*0032*/ 	.short	0x0008
        /*0034*/ 	.byte	0x00, 0xf5, 0x21, 0x00


	//----- nvinfo : EIATTR_KPARAM_INFO
	.align		4
.L_61:
        /*0038*/ 	.byte	0x04, 0x17
        /*003a*/ 	.short	(.L_63 - .L_62)
.L_62:
        /*003c*/ 	.word	0x00000000
        /*0040*/ 	.short	0x0000
        /*0042*/ 	.short	0x0000
        /*0044*/ 	.byte	0x00, 0xf5, 0x21, 0x00


	//----- nvinfo : EIATTR_SPARSE_MMA_MASK
	.align		4
.L_63:
        /*0048*/ 	.byte	0x03, 0x50
        /*004a*/ 	.short	0x0000


	//----- nvinfo : EIATTR_MAXREG_COUNT
	.align		4
        /*004c*/ 	.byte	0x03, 0x1b
        /*004e*/ 	.short	0x00ff


	//----- nvinfo : EIATTR_NUM_BARRIERS
	.align		4
        /*0050*/ 	.byte	0x02, 0x4c
        /*0052*/ 	.byte	0x01
	.zero		1


	//----- nvinfo : EIATTR_MERCURY_ISA_VERSION
	.align		4
        /*0054*/ 	.byte	0x03, 0x5f
        /*0056*/ 	.short	0x0101


	//----- nvinfo : EIATTR_VRC_CTA_INIT_COUNT
	.align		4
        /*0058*/ 	.byte	0x02, 0x4a
	.zero		1
	.zero		1


	//----- nvinfo : EIATTR_EXIT_INSTR_OFFSETS
	.align		4
        /*005c*/ 	.byte	0x04, 0x1c
        /*005e*/ 	.short	(.L_65 - .L_64)


	//   ....[0]....
.L_64:
        /*0060*/ 	.word	0x000000d0


	//   ....[1]....
        /*0064*/ 	.word	0x00000aa0


	//----- nvinfo : EIATTR_CBANK_PARAM_SIZE
	.align		4
.L_65:
        /*0068*/ 	.byte	0x03, 0x19
        /*006a*/ 	.short	0x001c


	//----- nvinfo : EIATTR_PARAM_CBANK
	.align		4
        /*006c*/ 	.byte	0x04, 0x0a
        /*006e*/ 	.short	(.L_67 - .L_66)
	.align		4
.L_66:
        /*0070*/ 	.word	index@(.nv.constant0._Z9MulKernelPKfS0_Pfi)
        /*0074*/ 	.short	0x0380
        /*0076*/ 	.short	0x001c


	//----- nvinfo : EIATTR_SW_WAR
	.align		4
.L_67:
        /*0078*/ 	.byte	0x04, 0x36
        /*007a*/ 	.short	(.L_69 - .L_68)
.L_68:
        /*007c*/ 	.word	0x00000008
.L_69:


//--------------------- .nv.info._Z9AddKernelPKfS0_Pfi --------------------------
	.section	.nv.info._Z9AddKernelPKfS0_Pfi,"",@"SHT_CUDA_INFO"
	.sectionflags	@""
	.align	4


	//----- nvinfo : EIATTR_CUDA_API_VERSION
	.align		4
        /*0000*/ 	.byte	0x04, 0x37
        /*0002*/ 	.short	(.L_71 - .L_70)
.L_70:
        /*0004*/ 	.word	0x00000082


	//----- nvinfo : EIATTR_KPARAM_INFO
	.align		4
.L_71:
        /*0008*/ 	.byte	0x04, 0x17
        /*000a*/ 	.short	(.L_73 - .L_72)
.L_72:
        /*000c*/ 	.word	0x00000000
        /*0010*/ 	.short	0x0003
        /*0012*/ 	.short	0x0018
        /*0014*/ 	.byte	0x00, 0xf0, 0x11, 0x00


	//----- nvinfo : EIATTR_KPARAM_INFO
	.align		4
.L_73:
        /*0018*/ 	.byte	0x04, 0x17
        /*001a*/ 	.short	(.L_75 - .L_74)
.L_74:
        /*001c*/ 	.word	0x00000000
        /*0020*/ 	.short	0x0002
        /*0022*/ 	.short	0x0010
        /*0024*/ 	.byte	0x00, 0xf5, 0x21, 0x00


	//----- nvinfo : EIATTR_KPARAM_INFO
	.align		4
.L_75:
        /*0028*/ 	.byte	0x04, 0x17
        /*002a*/ 	.short	(.L_77 - .L_76)
.L_76:
        /*002c*/ 	.word	0x00000000
        /*0030*/ 	.short	0x0001
        /*0032*/ 	.short	0x0008
        /*0034*/ 	.byte	0x00, 0xf5, 0x21, 0x00


	//----- nvinfo : EIATTR_KPARAM_INFO
	.align		4
.L_77:
        /*0038*/ 	.byte	0x04, 0x17
        /*003a*/ 	.short	(.L_79 - .L_78)
.L_78:
        /*003c*/ 	.word	0x00000000
        /*0040*/ 	.short	0x0000
        /*0042*/ 	.short	0x0000
        /*0044*/ 	.byte	0x00, 0xf5, 0x21, 0x00


	//----- nvinfo : EIATTR_SPARSE_MMA_MASK
	.align		4
.L_79:
        /*0048*/ 	.byte	0x03, 0x50
        /*004a*/ 	.short	0x0000


	//----- nvinfo : EIATTR_MAXREG_COUNT
	.align		4
        /*004c*/ 	.byte	0x03, 0x1b
        /*004e*/ 	.short	0x00ff


	//----- nvinfo : EIATTR_NUM_BARRIERS
	.align		4
        /*0050*/ 	.byte	0x02, 0x4c
        /*0052*/ 	.byte	0x01
	.zero		1


	//----- nvinfo : EIATTR_MERCURY_ISA_VERSION
	.align		4
        /*0054*/ 	.byte	0x03, 0x5f
        /*0056*/ 	.short	0x0101


	//----- nvinfo : EIATTR_VRC_CTA_INIT_COUNT
	.align		4
        /*0058*/ 	.byte	0x02, 0x4a
	.zero		1
	.zero		1


	//----- nvinfo : EIATTR_EXIT_INSTR_OFFSETS
	.align		4
        /*005c*/ 	.byte	0x04, 0x1c
        /*005e*/ 	.short	(.L_81 - .L_80)


	//   ....[0]....
.L_80:
        /*0060*/ 	.word	0x000000d0


	//   ....[1]....
        /*0064*/ 	.word	0x000001a0


	//----- nvinfo : EIATTR_CBANK_PARAM_SIZE
	.align		4
.L_81:
        /*0068*/ 	.byte	0x03, 0x19
        /*006a*/ 	.short	0x001c


	//----- nvinfo : EIATTR_PARAM_CBANK
	.align		4
        /*006c*/ 	.byte	0x04, 0x0a
        /*006e*/ 	.short	(.L_83 - .L_82)
	.align		4
.L_82:
        /*0070*/ 	.word	index@(.nv.constant0._Z9AddKernelPKfS0_Pfi)
        /*0074*/ 	.short	0x0380
        /*0076*/ 	.short	0x001c


	//----- nvinfo : EIATTR_SW_WAR
	.align		4
.L_83:
        /*0078*/ 	.byte	0x04, 0x36
        /*007a*/ 	.short	(.L_85 - .L_84)
.L_84:
        /*007c*/ 	.word	0x00000008
.L_85:


//--------------------- .nv.callgraph             --------------------------
	.section	.nv.callgraph,"",@"SHT_CUDA_CALLGRAPH"
	.align	4
	.sectionentsize	8
	.align		4
        /*0000*/ 	.word	0x00000000
	.align		4
        /*0004*/ 	.word	0xffffffff
	.align		4
        /*0008*/ 	.word	0x00000000
	.align		4
        /*000c*/ 	.word	0xfffffffe
	.align		4
        /*0010*/ 	.word	0x00000000
	.align		4
        /*0014*/ 	.word	0xfffffffd
	.align		4
        /*0018*/ 	.word	0x00000000
	.align		4
        /*001c*/ 	.word	0xfffffffc


//--------------------- .text._Z12MulValKernelPKfS0_Pfi --------------------------
	.section	.text._Z12MulValKernelPKfS0_Pfi,"ax",@progbits
	.align	128
        .global         _Z12MulValKernelPKfS0_Pfi
        .type           _Z12MulValKernelPKfS0_Pfi,@function
        .size           _Z12MulValKernelPKfS0_Pfi,(.L_x_8 - _Z12MulValKernelPKfS0_Pfi)
        .other          _Z12MulValKernelPKfS0_Pfi,@"STO_CUDA_ENTRY STV_DEFAULT"
_Z12MulValKernelPKfS0_Pfi:
.text._Z12MulValKernelPKfS0_Pfi:
[----:B------:R-:W-:Y:S01]  /*0000*/  LDC R1, c[0x0][0x37c] ;  /* 0x0000df00ff017b82 */ /* 0x000fe20000000800 */
[----:B------:R-:W0:Y:S07]  /*0010*/  S2R R3, SR_TID.X ;  /* 0x0000000000037919 */ /* 0x000e2e0000002100 */
[----:B------:R-:W0:Y:S01]  /*0020*/  LDC R0, c[0x0][0x360] ;  /* 0x0000d800ff007b82 */ /* 0x000e220000000800 */
[----:B------:R-:W1:Y:S01]  /*0030*/  LDCU UR6, c[0x0][0x398] ;  /* 0x00007300ff0677ac */ /* 0x000e620008000800 */
[----:B------:R-:W2:Y:S06]  /*0040*/  S2R R2, SR_TID.Y ;  /* 0x0000000000027919 */ /* 0x000eac0000002200 */
[----:B------:R-:W0:Y:S08]  /*0050*/  S2UR UR4, SR_CTAID.X ;  /* 0x00000000000479c3 */ /* 0x000e300000002500 */
[----:B------:R-:W2:Y:S08]  /*0060*/  S2UR UR5, SR_CTAID.Y ;  /* 0x00000000000579c3 */ /* 0x000eb00000002600 */
[----:B------:R-:W2:Y:S01]  /*0070*/  LDC R7, c[0x0][0x364] ;  /* 0x0000d900ff077b82 */ /* 0x000ea20000000800 */
[----:B0-----:R-:W-:-:S02]  /*0080*/  IMAD R0, R0, UR4, R3 ;  /* 0x0000000400007c24 */ /* 0x001fc4000f8e0203 */
[----:B--2---:R-:W-:-:S05]  /*0090*/  IMAD R7, R7, UR5, R2 ;  /* 0x0000000507077c24 */ /* 0x004fca000f8e0202 */
[----:B------:R-:W-:Y:S01]  /*00a0*/  VIMNMX R2, PT, PT, R0, R7, !PT ;  /* 0x0000000700027248 */ /* 0x000fe20007fe0100 */
[----:B------:R-:W-:Y:S03]  /*00b0*/  BAR.SYNC.DEFER_BLOCKING 0x0 ;  /* 0x0000000000007b1d */ /* 0x000fe60000010000 */
[----:B-1----:R-:W-:-:S13]  /*00c0*/  ISETP.GE.AND P0, PT, R2, UR6, PT ;  /* 0x0000000602007c0c */ /* 0x002fda000bf06270 */
[----:B------:R-:W-:Y:S05]  /*00d0*/  @P0 EXIT ;  /* 0x000000000000094d */ /* 0x000fea0003800000 */
[----:B------:R-:W0:Y:S01]  /*00e0*/  LDC.64 R2, c[0x0][0x380] ;  /* 0x0000e000ff027b82 */ /* 0x000e220000000a00 */
[----:B------:R-:W1:Y:S01]  /*00f0*/  LDCU.64 UR4, c[0x0][0x358] ;  /* 0x00006b00ff0477ac */ /* 0x000e620008000a00 */
[----:B------:R-:W-:-:S06]  /*0100*/  IMAD R9, R7, UR6, R0 ;  /* 0x0000000607097c24 */ /* 0x000fcc000f8e0200 */
[----:B------:R-:W2:Y:S08]  /*0110*/  LDC.64 R4, c[0x0][0x388] ;  /* 0x0000e200ff047b82 */ /* 0x000eb00000000a00 */
[----:B------:R-:W3:Y:S01]  /*0120*/  LDC.64 R6, c[0x0][0x390] ;  /* 0x0000e400ff067b82 */ /* 0x000ee20000000a00 */
[----:B0-----:R-:W-:-:S06]  /*0130*/  IMAD.WIDE R2, R9, 0x4, R2 ;  /* 0x0000000409027825 */ /* 0x001fcc00078e0202 */
[----:B-1----:R-:W4:Y:S04]  /*0140*/  LDG.E R2, desc[UR4][R2.64] ;  /* 0x0000000402027981 */ /* 0x002f28000c1e1900 */
[----:B--2---:R-:W4:Y:S01]  /*0150*/  LDG.E R5, desc[UR4][R4.64] ;  /* 0x0000000404057981 */ /* 0x004f22000c1e1900 */
[----:B---3--:R-:W-:-:S04]  /*0160*/  IMAD.WIDE R6, R9, 0x4, R6 ;  /* 0x0000000409067825 */ /* 0x008fc800078e0206 */
[----:B----4-:R-:W-:-:S05]  /*0170*/  FMUL R9, R2, R5 ;  /* 0x0000000502097220 */ /* 0x010fca0000400000 */
[----:B------:R-:W-:Y:S01]  /*0180*/  STG.E desc[UR4][R6.64], R9 ;  /* 0x0000000906007986 */ /* 0x000fe2000c101904 */
[----:B------:R-:W-:Y:S05]  /*0190*/  EXIT ;  /* 0x000000000000794d */ /* 0x000fea0003800000 */
.L_x_0:
[----:B------:R-:W-:-:S00]  /*01a0*/  BRA `(.L_x_0) ;  /* 0xfffffffc00fc7947 */ /* 0x000fc0000383ffff */
[----:B------:R-:W-:-:S00]  /*01b0*/  NOP ;  /* 0x0000000000007918 */ /* 0x000fc00000000000 */
        /* <DEDUP_REMOVED lines=12> */
.L_x_8:


//--------------------- .text._Z15TransposeKernelPKfPfi --------------------------
	.section	.text._Z15TransposeKernelPKfPfi,"ax",@progbits
	.align	128
        .global         _Z15TransposeKernelPKfPfi
        .type           _Z15TransposeKernelPKfPfi,@function
        .size           _Z15TransposeKernelPKfPfi,(.L_x_9 - _Z15TransposeKernelPKfPfi)
        .other          _Z15TransposeKernelPKfPfi,@"STO_CUDA_ENTRY STV_DEFAULT"
_Z15TransposeKernelPKfPfi:
.text._Z15TransposeKernelPKfPfi:
        /* <DEDUP_REMOVED lines=16> */
[----:B------:R-:W-:-:S04]  /*0100*/  IMAD R5, R7, UR6, R0 ;  /* 0x0000000607057c24 */ /* 0x000fc8000f8e0200 */
[----:B0-----:R-:W-:Y:S02]  /*0110*/  IMAD.WIDE R2, R5, 0x4, R2 ;  /* 0x0000000405027825 */ /* 0x001fe400078e0202 */
[----:B------:R-:W0:Y:S04]  /*0120*/  LDC.64 R4, c[0x0][0x388] ;  /* 0x0000e200ff047b82 */ /* 0x000e280000000a00 */
[----:B-1----:R-:W2:Y:S01]  /*0130*/  LDG.E R3, desc[UR4][R2.64] ;  /* 0x0000000402037981 */ /* 0x002ea2000c1e1900 */
[----:B------:R-:W-:-:S04]  /*0140*/  IMAD R7, R0, UR6, R7 ;  /* 0x0000000600077c24 */ /* 0x000fc8000f8e0207 */
[----:B0-----:R-:W-:-:S05]  /*0150*/  IMAD.WIDE R4, R7, 0x4, R4 ;  /* 0x0000000407047825 */ /* 0x001fca00078e0204 */
[----:B--2---:R-:W-:Y:S01]  /*0160*/  STG.E desc[UR4][R4.64], R3 ;  /* 0x0000000304007986 */ /* 0x004fe2000c101904 */
[----:B------:R-:W-:Y:S05]  /*0170*/  EXIT ;  /* 0x000000000000794d */ /* 0x000fea0003800000 */
.L_x_1:
        /* <DEDUP_REMOVED lines=16> */
.L_x_9:


//--------------------- .text._Z9MulKernelPKfS0_Pfi --------------------------
	.section	.text._Z9MulKernelPKfS0_Pfi,"ax",@progbits
	.align	128
        .global         _Z9MulKernelPKfS0_Pfi
        .type           _Z9MulKernelPKfS0_Pfi,@function
        .size           _Z9MulKernelPKfS0_Pfi,(.L_x_10 - _Z9MulKernelPKfS0_Pfi)
        .other          _Z9MulKernelPKfS0_Pfi,@"STO_CUDA_ENTRY STV_DEFAULT"
_Z9MulKernelPKfS0_Pfi:
.text._Z9MulKernelPKfS0_Pfi:
        /* <DEDUP_REMOVED lines=14> */
[----:B------:R-:W-:Y:S01]  /*00e0*/  UISETP.GE.U32.AND UP0, UPT, UR20, 0x8, UPT ;  /* 0x000000081400788c */ /* 0x000fe2000bf06070 */
[----:B------:R-:W-:Y:S02]  /*00f0*/  HFMA2 R12, -RZ, RZ, 0, 0 ;  /* 0x00000000ff0c7431 */ /* 0x000fe400000001ff */
[----:B------:R-:W-:Y:S01]  /*0100*/  IMAD R13, R13, UR20, RZ ;  /* 0x000000140d0d7c24 */ /* 0x000fe2000f8e02ff */
[----:B------:R-:W-:Y:S01]  /*0110*/  UMOV UR4, URZ ;  /* 0x000000ff00047c82 */ /* 0x000fe20008000000 */
[----:B------:R-:W0:Y:S04]  /*0120*/  LDCU.64 UR18, c[0x0][0x358] ;  /* 0x00006b00ff1277ac */ /* 0x000e280008000a00 */
[----:B------:R-:W-:Y:S05]  /*0130*/  BRA.U !UP0, `(.L_x_2) ;  /* 0x0000000508047547 */ /* 0x000fea000b800000 */
[----:B------:R-:W1:Y:S01]  /*0140*/  LDCU.128 UR24, c[0x0][0x380] ;  /* 0x00007000ff1877ac */ /* 0x000e620008000c00 */
[----:B------:R-:W-:Y:S02]  /*0150*/  MOV R12, RZ ;  /* 0x000000ff000c7202 */ /* 0x000fe40000000f00 */
[----:B------:R-:W-:Y:S01]  /*0160*/  MOV R14, R0 ;  /* 0x00000000000e7202 */ /* 0x000fe20000000f00 */
[----:B------:R-:W-:-:S04]  /*0170*/  ULOP3.LUT UR4, UR20, 0x7ffffff8, URZ, 0xc0, !UPT ;  /* 0x7ffffff814047892 */ /* 0x000fc8000f8ec0ff */
[----:B------:R-:W-:Y:S01]  /*0180*/  UIADD3 UR5, UPT, UPT, -UR4, URZ, URZ ;  /* 0x000000ff04057290 */ /* 0x000fe2000fffe1ff */
[----:B-1----:R-:W-:Y:S01]  /*0190*/  MOV R2, UR24 ;  /* 0x0000001800027c02 */ /* 0x002fe20008000f00 */
[----:B------:R-:W-:Y:S01]  /*01a0*/  UIMAD.WIDE UR6, UR20, 0x8, UR26 ;  /* 0x00000008140678a5 */ /* 0x000fe2000f8e021a */
[----:B------:R-:W-:Y:S01]  /*01b0*/  MOV R3, UR25 ;  /* 0x0000001900037c02 */ /* 0x000fe20008000f00 */
[----:B------:R-:W-:Y:S02]  /*01c0*/  UIMAD.WIDE UR8, UR20, 0xc, UR26 ;  /* 0x0000000c140878a5 */ /* 0x000fe4000f8e021a */
[----:B------:R-:W-:Y:S01]  /*01d0*/  UIMAD.WIDE UR10, UR20, 0x10, UR26 ;  /* 0x00000010140a78a5 */ /* 0x000fe2000f8e021a */
[----:B------:R-:W-:Y:S01]  /*01e0*/  IMAD.WIDE.U32 R2, R13, 0x4, R2 ;  /* 0x000000040d027825 */ /* 0x000fe200078e0002 */
[----:B------:R-:W-:Y:S02]  /*01f0*/  UIMAD.WIDE UR12, UR20, 0x14, UR26 ;  /* 0x00000014140c78a5 */ /* 0x000fe4000f8e021a */
[----:B------:R-:W-:Y:S01]  /*0200*/  UIMAD.WIDE UR14, UR20, 0x18, UR26 ;  /* 0x00000018140e78a5 */ /* 0x000fe2000f8e021a */
[----:B------:R-:W-:Y:S01]  /*0210*/  IADD3 R2, P0, PT, R2, 0x10, RZ ;  /* 0x0000001002027810 */ /* 0x000fe20007f1e0ff */
[----:B------:R-:W-:-:S03]  /*0220*/  UIMAD.WIDE UR16, UR20, 0x1c, UR26 ;  /* 0x0000001c141078a5 */ /* 0x000fc6000f8e021a */
[----:B------:R-:W-:-:S09]  /*0230*/  IADD3.X R3, PT, PT, RZ, R3, RZ, P0, !PT ;  /* 0x00000003ff037210 */ /* 0x000fd200007fe4ff */
.L_x_3:
[----:B------:R-:W-:Y:S01]  /*0240*/  UIMAD.WIDE UR22, UR20, 0x4, UR26 ;  /* 0x00000004141678a5 */ /* 0x000fe2000f8e021a */
[----:B------:R-:W-:Y:S02]  /*0250*/  IMAD.MOV.U32 R23, RZ, RZ, 0x4 ;  /* 0x00000004ff177424 */ /* 0x000fe400078e00ff */
[----:B------:R-:W-:Y:S01]  /*0260*/  HFMA2 R11, -RZ, RZ, 0, 2.384185791015625e-07 ;  /* 0x00000004ff0b7431 */ /* 0x000fe200000001ff */
[----:B------:R-:W-:Y:S01]  /*0270*/  MOV R25, 0x4 ;  /* 0x0000000400197802 */ /* 0x000fe20000000f00 */
[----:B0-----:R-:W2:Y:S01]  /*0280*/  LDG.E R21, desc[UR18][R2.64+-0x10] ;  /* 0xfffff01202157981 */ /* 0x001ea2000c1e1900 */
[C---:B------:R-:W-:Y:S01]  /*0290*/  IMAD.WIDE R22, R14.reuse, R23, UR26 ;  /* 0x0000001a0e167e25 */ /* 0x040fe2000f8e0217 */
[----:B------:R-:W-:Y:S02]  /*02a0*/  MOV R8, UR22 ;  /* 0x0000001600087c02 */ /* 0x000fe40008000f00 */
[----:B------:R-:W-:Y:S01]  /*02b0*/  MOV R9, UR23 ;  /* 0x0000001700097c02 */ /* 0x000fe20008000f00 */
[----:B------:R-:W3:Y:S02]  /*02c0*/  LDG.E R19, desc[UR18][R2.64+-0xc] ;  /* 0xfffff41202137981 */ /* 0x000ee4000c1e1900 */
[----:B------:R-:W-:-:S02]  /*02d0*/  IMAD.WIDE R8, R14, 0x4, R8 ;  /* 0x000000040e087825 */ /* 0x000fc400078e0208 */
[----:B------:R-:W2:Y:S01]  /*02e0*/  LDG.E R22, desc[UR18][R22.64] ;  /* 0x0000001216167981 */ /* 0x000ea2000c1e1900 */
[----:B------:R-:W-:Y:S01]  /*02f0*/  MOV R5, 0x4 ;  /* 0x0000000400057802 */ /* 0x000fe20000000f00 */
[C---:B------:R-:W-:Y:S02]  /*0300*/  IMAD.WIDE R24, R14.reuse, R25, UR6 ;  /* 0x000000060e187e25 */ /* 0x040fe4000f8e0219 */
[----:B------:R0:W3:Y:S02]  /*0310*/  LDG.E R20, desc[UR18][R8.64] ;  /* 0x0000001208147981 */ /* 0x0000e4000c1e1900 */
[----:B------:R-:W-:Y:S02]  /*0320*/  IMAD.WIDE R10, R14, R11, UR8 ;  /* 0x000000080e0a7e25 */ /* 0x000fe4000f8e020b */
[----:B------:R-:W4:Y:S04]  /*0330*/  LDG.E R18, desc[UR18][R24.64] ;  /* 0x0000001218127981 */ /* 0x000f28000c1e1900 */
[----:B------:R-:W4:Y:S01]  /*0340*/  LDG.E R17, desc[UR18][R2.64+-0x8] ;  /* 0xfffff81202117981 */ /* 0x000f22000c1e1900 */
[----:B0-----:R-:W-:-:S02]  /*0350*/  HFMA2 R9, -RZ, RZ, 0, 2.384185791015625e-07 ;  /* 0x00000004ff097431 */ /* 0x001fc400000001ff */
[----:B------:R-:W-:Y:S01]  /*0360*/  IMAD.MOV.U32 R7, RZ, RZ, 0x4 ;  /* 0x00000004ff077424 */ /* 0x000fe200078e00ff */
[----:B------:R0:W5:Y:S01]  /*0370*/  LDG.E R16, desc[UR18][R10.64] ;  /* 0x000000120a107981 */ /* 0x000162000c1e1900 */
[----:B------:R-:W-:-:S03]  /*0380*/  IMAD.WIDE R4, R14, R5, UR10 ;  /* 0x0000000a0e047e25 */ /* 0x000fc6000f8e0205 */
[----:B------:R-:W5:Y:S01]  /*0390*/  LDG.E R15, desc[UR18][R2.64+-0x4] ;  /* 0xfffffc12020f7981 */ /* 0x000f62000c1e1900 */
[C---:B------:R-:W-:Y:S01]  /*03a0*/  IMAD.WIDE R6, R14.reuse, R7, UR12 ;  /* 0x0000000c0e067e25 */ /* 0x040fe2000f8e0207 */
[----:B------:R-:W-:Y:S02]  /*03b0*/  MOV R27, 0x4 ;  /* 0x00000004001b7802 */ /* 0x000fe40000000f00 */
[----:B------:R1:W5:Y:S01]  /*03c0*/  LDG.E R4, desc[UR18][R4.64] ;  /* 0x0000001204047981 */ /* 0x000362000c1e1900 */
[----:B------:R-:W-:-:S03]  /*03d0*/  IMAD.WIDE R8, R14, R9, UR14 ;  /* 0x0000000e0e087e25 */ /* 0x000fc6000f8e0209 */
[----:B------:R-:W5:Y:S01]  /*03e0*/  LDG.E R23, desc[UR18][R2.64] ;  /* 0x0000001202177981 */ /* 0x000f62000c1e1900 */
[----:B0-----:R-:W-:-:S03]  /*03f0*/  IMAD.WIDE R10, R14, R27, UR16 ;  /* 0x000000100e0a7e25 */ /* 0x001fc6000f8e021b */
[----:B------:R-:W5:Y:S04]  /*0400*/  LDG.E R7, desc[UR18][R6.64] ;  /* 0x0000001206077981 */ /* 0x000f68000c1e1900 */
[----:B------:R-:W5:Y:S04]  /*0410*/  LDG.E R24, desc[UR18][R2.64+0x4] ;  /* 0x0000041202187981 */ /* 0x000f68000c1e1900 */
[----:B------:R-:W5:Y:S04]  /*0420*/  LDG.E R8, desc[UR18][R8.64] ;  /* 0x0000001208087981 */ /* 0x000f68000c1e1900 */
[----:B------:R-:W5:Y:S04]  /*0430*/  LDG.E R25, desc[UR18][R2.64+0x8] ;  /* 0x0000081202197981 */ /* 0x000f68000c1e1900 */
[----:B------:R-:W5:Y:S04]  /*0440*/  LDG.E R10, desc[UR18][R10.64] ;  /* 0x000000120a0a7981 */ /* 0x000f68000c1e1900 */
[----:B------:R0:W5:Y:S01]  /*0450*/  LDG.E R27, desc[UR18][R2.64+0xc] ;  /* 0x00000c12021b7981 */ /* 0x000162000c1e1900 */
[----:B------:R-:W-:-:S04]  /*0460*/  UIADD3 UR5, UPT, UPT, UR5, 0x8, URZ ;  /* 0x0000000805057890 */ /* 0x000fc8000fffe0ff */
[----:B------:R-:W-:Y:S01]  /*0470*/  UISETP.NE.AND UP0, UPT, UR5, URZ, UPT ;  /* 0x000000ff0500728c */ /* 0x000fe2000bf05270 */
[----:B-1----:R-:W-:Y:S02]  /*0480*/  MOV R5, UR20 ;  /* 0x0000001400057c02 */ /* 0x002fe40008000f00 */
[----:B0-----:R-:W-:Y:S02]  /*0490*/  IADD3 R2, P0, PT, R2, 0x20, RZ ;  /* 0x0000002002027810 */ /* 0x001fe40007f1e0ff */
[----:B------:R-:W-:Y:S02]  /*04a0*/  LEA R14, R5, R14, 0x3 ;  /* 0x0000000e050e7211 */ /* 0x000fe400078e18ff */
[----:B------:R-:W-:Y:S01]  /*04b0*/  IADD3.X R3, PT, PT, RZ, R3, RZ, P0, !PT ;  /* 0x00000003ff037210 */ /* 0x000fe200007fe4ff */
[----:B--2---:R-:W-:-:S04]  /*04c0*/  FFMA R22, R21, R22, R12 ;  /* 0x0000001615167223 */ /* 0x004fc8000000000c */
[----:B---3--:R-:W-:-:S04]  /*04d0*/  FFMA R20, R19, R20, R22 ;  /* 0x0000001413147223 */ /* 0x008fc80000000016 */
[----:B----4-:R-:W-:-:S04]  /*04e0*/  FFMA R18, R17, R18, R20 ;  /* 0x0000001211127223 */ /* 0x010fc80000000014 */
[----:B-----5:R-:W-:-:S04]  /*04f0*/  FFMA R16, R15, R16, R18 ;  /* 0x000000100f107223 */ /* 0x020fc80000000012 */
[----:B------:R-:W-:-:S04]  /*0500*/  FFMA R23, R23, R4, R16 ;  /* 0x0000000417177223 */ /* 0x000fc80000000010 */
[----:B------:R-:W-:-:S04]  /*0510*/  FFMA R24, R24, R7, R23 ;  /* 0x0000000718187223 */ /* 0x000fc80000000017 */
[----:B------:R-:W-:-:S04]  /*0520*/  FFMA R8, R25, R8, R24 ;  /* 0x0000000819087223 */ /* 0x000fc80000000018 */
[----:B------:R-:W-:Y:S01]  /*0530*/  FFMA R12, R27, R10, R8 ;  /* 0x0000000a1b0c7223 */ /* 0x000fe20000000008 */
[----:B------:R-:W-:Y:S06]  /*0540*/  BRA.U UP0, `(.L_x_3) ;  /* 0xfffffffd003c7547 */ /* 0x000fec000b83ffff */
.L_x_2:
[----:B------:R-:W-:-:S04]  /*0550*/  ULOP3.LUT UR6, UR20, 0x7, URZ, 0xc0, !UPT ;  /* 0x0000000714067892 */ /* 0x000fc8000f8ec0ff */
[----:B------:R-:W-:-:S09]  /*0560*/  UISETP.NE.AND UP0, UPT, UR6, URZ, UPT ;  /* 0x000000ff0600728c */ /* 0x000fd2000bf05270 */
[----:B------:R-:W-:Y:S05]  /*0570*/  BRA.U !UP0, `(.L_x_4) ;  /* 0x0000000508387547 */ /* 0x000fea000b800000 */
[----:B------:R-:W-:Y:S02]  /*0580*/  UISETP.GE.U32.AND UP0, UPT, UR6, 0x4, UPT ;  /* 0x000000040600788c */ /* 0x000fe4000bf06070 */
[----:B------:R-:W-:-:S04]  /*0590*/  ULOP3.LUT UR5, UR20, 0x3, URZ, 0xc0, !UPT ;  /* 0x0000000314057892 */ /* 0x000fc8000f8ec0ff */
[----:B------:R-:W-:-:S03]  /*05a0*/  UISETP.NE.AND UP1, UPT, UR5, URZ, UPT ;  /* 0x000000ff0500728c */ /* 0x000fc6000bf25270 */
[----:B------:R-:W-:Y:S08]  /*05b0*/  BRA.U !UP0, `(.L_x_5) ;  /* 0x00000001087c7547 */ /* 0x000ff0000b800000 */
[----:B------:R-:W1:Y:S01]  /*05c0*/  LDC.64 R6, c[0x0][0x388] ;  /* 0x0000e200ff067b82 */ /* 0x000e620000000a00 */
[----:B------:R-:W2:Y:S01]  /*05d0*/  LDCU.64 UR6, c[0x0][0x380] ;  /* 0x00007000ff0677ac */ /* 0x000ea20008000a00 */
[----:B------:R-:W-:Y:S01]  /*05e0*/  IMAD.U32 R9, RZ, RZ, UR4 ;  /* 0x00000004ff097e24 */ /* 0x000fe2000f8e00ff */
[C---:B------:R-:W-:Y:S02]  /*05f0*/  IADD3 R3, PT, PT, R13.reuse, UR4, RZ ;  /* 0x000000040d037c10 */ /* 0x040fe4000fffe0ff */
[----:B------:R-:W-:Y:S01]  /*0600*/  IADD3 R10, P0, PT, R13, UR4, RZ ;  /* 0x000000040d0a7c10 */ /* 0x000fe2000ff1e0ff */
[----:B------:R-:W-:Y:S01]  /*0610*/  IMAD R9, R9, UR20, R0 ;  /* 0x0000001409097c24 */ /* 0x000fe2000f8e0200 */
[----:B------:R-:W-:Y:S01]  /*0620*/  MOV R11, UR20 ;  /* 0x00000014000b7c02 */ /* 0x000fe20008000f00 */
[----:B------:R-:W3:Y:S01]  /*0630*/  LDC.64 R4, c[0x0][0x380] ;  /* 0x0000e000ff047b82 */ /* 0x000ee20000000a00 */
[----:B------:R-:W-:Y:S01]  /*0640*/  MOV R15, UR20 ;  /* 0x00000014000f7c02 */ /* 0x000fe20008000f00 */
[----:B-1----:R-:W-:Y:S01]  /*0650*/  IMAD.WIDE R6, R9, 0x4, R6 ;  /* 0x0000000409067825 */ /* 0x002fe200078e0206 */
[----:B------:R-:W-:-:S05]  /*0660*/  MOV R9, UR20 ;  /* 0x0000001400097c02 */ /* 0x000fca0008000f00 */
[----:B------:R-:W-:Y:S02]  /*0670*/  IMAD.WIDE R8, R9, 0x4, R6 ;  /* 0x0000000409087825 */ /* 0x000fe400078e0206 */
[----:B0-----:R-:W4:Y:S02]  /*0680*/  LDG.E R6, desc[UR18][R6.64] ;  /* 0x0000001206067981 */ /* 0x001f24000c1e1900 */
[----:B---3--:R-:W-:Y:S01]  /*0690*/  IMAD.WIDE.U32 R4, R3, 0x4, R4 ;  /* 0x0000000403047825 */ /* 0x008fe200078e0004 */
[----:B------:R-:W-:Y:S01]  /*06a0*/  IADD3.X R3, PT, PT, RZ, RZ, RZ, P0, !PT ;  /* 0x000000ffff037210 */ /* 0x000fe200007fe4ff */
[----:B------:R-:W3:Y:S01]  /*06b0*/  LDG.E R17, desc[UR18][R8.64] ;  /* 0x0000001208117981 */ /* 0x000ee2000c1e1900 */
[----:B--2---:R-:W-:-:S03]  /*06c0*/  LEA R2, P0, R10, UR6, 0x2 ;  /* 0x000000060a027c11 */ /* 0x004fc6000f8010ff */
[----:B------:R-:W4:Y:S01]  /*06d0*/  LDG.E R5, desc[UR18][R4.64] ;  /* 0x0000001204057981 */ /* 0x000f22000c1e1900 */
[----:B------:R-:W-:Y:S01]  /*06e0*/  LEA.HI.X R3, R10, UR7, R3, 0x2, P0 ;  /* 0x000000070a037c11 */ /* 0x000fe200080f1403 */
[----:B------:R-:W-:-:S04]  /*06f0*/  IMAD.WIDE R10, R11, 0x4, R8 ;  /* 0x000000040b0a7825 */ /* 0x000fc800078e0208 */
[----:B------:R-:W3:Y:S01]  /*0700*/  LDG.E R16, desc[UR18][R2.64+0x4] ;  /* 0x0000041202107981 */ /* 0x000ee2000c1e1900 */
[----:B------:R-:W-:-:S03]  /*0710*/  IMAD.WIDE R14, R15, 0x4, R10 ;  /* 0x000000040f0e7825 */ /* 0x000fc600078e020a */
[----:B------:R-:W2:Y:S04]  /*0720*/  LDG.E R19, desc[UR18][R10.64] ;  /* 0x000000120a137981 */ /* 0x000ea8000c1e1900 */
[----:B------:R-:W2:Y:S04]  /*0730*/  LDG.E R18, desc[UR18][R2.64+0x8] ;  /* 0x0000081202127981 */ /* 0x000ea8000c1e1900 */
[----:B------:R-:W5:Y:S04]  /*0740*/  LDG.E R20, desc[UR18][R2.64+0xc] ;  /* 0x00000c1202147981 */ /* 0x000f68000c1e1900 */
[----:B------:R-:W5:Y:S01]  /*0750*/  LDG.E R14, desc[UR18][R14.64] ;  /* 0x000000120e0e7981 */ /* 0x000f62000c1e1900 */
[----:B------:R-:W-:Y:S01]  /*0760*/  UIADD3 UR4, UPT, UPT, UR4, 0x4, URZ ;  /* 0x0000000404047890 */ /* 0x000fe2000fffe0ff */
[----:B----4-:R-:W-:-:S04]  /*0770*/  FFMA R5, R5, R6, R12 ;  /* 0x0000000605057223 */ /* 0x010fc8000000000c */
[----:B---3--:R-:W-:-:S04]  /*0780*/  FFMA R5, R16, R17, R5 ;  /* 0x0000001110057223 */ /* 0x008fc80000000005 */
[----:B--2---:R-:W-:-:S04]  /*0790*/  FFMA R5, R18, R19, R5 ;  /* 0x0000001312057223 */ /* 0x004fc80000000005 */
[----:B-----5:R-:W-:-:S07]  /*07a0*/  FFMA R12, R20, R14, R5 ;  /* 0x0000000e140c7223 */ /* 0x020fce0000000005 */
.L_x_5:
[----:B------:R-:W-:Y:S05]  /*07b0*/  BRA.U !UP1, `(.L_x_4) ;  /* 0x0000000109a87547 */ /* 0x000fea000b800000 */
[----:B------:R-:W-:Y:S01]  /*07c0*/  UISETP.NE.AND UP0, UPT, UR5, 0x1, UPT ;  /* 0x000000010500788c */ /* 0x000fe2000bf05270 */
[----:B------:R-:W-:Y:S01]  /*07d0*/  MOV R7, UR4 ;  /* 0x0000000400077c02 */ /* 0x000fe20008000f00 */
[----:B------:R-:W-:Y:S02]  /*07e0*/  ULOP3.LUT UR5, UR20, 0x1, URZ, 0xc0, !UPT ;  /* 0x0000000114057892 */ /* 0x000fe4000f8ec0ff */
[----:B------:R-:W-:Y:S02]  /*07f0*/  MOV R15, UR20 ;  /* 0x00000014000f7c02 */ /* 0x000fe40008000f00 */
[----:B------:R-:W-:Y:S01]  /*0800*/  UISETP.NE.U32.AND UP1, UPT, UR5, 0x1, UPT ;  /* 0x000000010500788c */ /* 0x000fe2000bf25070 */
[----:B------:R-:W-:-:S04]  /*0810*/  PLOP3.LUT P1, PT, PT, PT, UP0, 0x80, 0x8 ;  /* 0x000000000008781c */ /* 0x000fc80003f2f008 */
[----:B------:R-:W1:Y:S01]  /*0820*/  @UP0 LDCU.128 UR8, c[0x0][0x380] ;  /* 0x00007000ff0807ac */ /* 0x000e620008000c00 */
[----:B------:R-:W-:Y:S01]  /*0830*/  PLOP3.LUT P0, PT, PT, PT, UP1, 0x80, 0x8 ;  /* 0x000000000008781c */ /* 0x000fe20003f0f018 */
[----:B------:R-:W2:Y:S04]  /*0840*/  @UP0 LDCU.64 UR6, c[0x0][0x380] ;  /* 0x00007000ff0607ac */ /* 0x000ea80008000a00 */
[----:B------:R-:W3:Y:S03]  /*0850*/  @!UP1 LDCU.128 UR12, c[0x0][0x380] ;  /* 0x00007000ff0c97ac */ /* 0x000ee60008000c00 */
[C---:B------:R-:W-:Y:S02]  /*0860*/  @P1 IADD3 R3, PT, PT, R13.reuse, UR4, RZ ;  /* 0x000000040d031c10 */ /* 0x040fe4000fffe0ff */
[----:B------:R-:W-:Y:S01]  /*0870*/  @P1 IADD3 R6, P2, PT, R13, UR4, RZ ;  /* 0x000000040d061c10 */ /* 0x000fe2000ff5e0ff */
[----:B------:R-:W-:Y:S01]  /*0880*/  @UP0 UIADD3 UR4, UPT, UPT, UR4, 0x2, URZ ;  /* 0x0000000204040890 */ /* 0x000fe2000fffe0ff */
[----:B-1----:R-:W-:Y:S01]  /*0890*/  MOV R11, UR9 ;  /* 0x00000009000b7c02 */ /* 0x002fe20008000f00 */
[----:B------:R-:W-:Y:S01]  /*08a0*/  IMAD.U32 R10, RZ, RZ, UR8 ;  /* 0x00000008ff0a7e24 */ /* 0x000fe2000f8e00ff */
[----:B------:R-:W-:-:S02]  /*08b0*/  MOV R4, UR10 ;  /* 0x0000000a00047c02 */ /* 0x000fc40008000f00 */
[----:B------:R-:W-:Y:S01]  /*08c0*/  MOV R5, UR11 ;  /* 0x0000000b00057c02 */ /* 0x000fe20008000f00 */
[----:B------:R-:W-:-:S04]  /*08d0*/  @P1 IMAD.WIDE.U32 R10, R3, 0x4, R10 ;  /* 0x00000004030a1825 */ /* 0x000fc800078e000a */
[----:B------:R-:W-:Y:S01]  /*08e0*/  @P1 IMAD R3, R7, UR20, R0 ;  /* 0x0000001407031c24 */ /* 0x000fe2000f8e0200 */
[----:B------:R-:W-:Y:S01]  /*08f0*/  @P1 IADD3.X R7, PT, PT, RZ, RZ, RZ, P2, !PT ;  /* 0x000000ffff071210 */ /* 0x000fe200017fe4ff */
[----:B------:R-:W-:Y:S01]  /*0900*/  IMAD.U32 R19, RZ, RZ, UR4 ;  /* 0x00000004ff137e24 */ /* 0x000fe2000f8e00ff */
[C---:B--2---:R-:W-:Y:S01]  /*0910*/  @P1 LEA R2, P2, R6.reuse, UR6, 0x2 ;  /* 0x0000000606021c11 */ /* 0x044fe2000f8410ff */
[----:B------:R-:W-:Y:S01]  /*0920*/  @P1 IMAD.WIDE R4, R3, 0x4, R4 ;  /* 0x0000000403041825 */ /* 0x000fe200078e0204 */
[----:B------:R-:W-:Y:S01]  /*0930*/  @!P0 IADD3 R17, PT, PT, R13, UR4, RZ ;  /* 0x000000040d118c10 */ /* 0x000fe2000fffe0ff */
[----:B0-----:R-:W2:Y:S01]  /*0940*/  @P1 LDG.E R11, desc[UR18][R10.64] ;  /* 0x000000120a0b1981 */ /* 0x001ea2000c1e1900 */
[----:B------:R-:W-:Y:S01]  /*0950*/  @P1 LEA.HI.X R3, R6, UR7, R7, 0x2, P2 ;  /* 0x0000000706031c11 */ /* 0x000fe200090f1407 */
[----:B------:R-:W-:Y:S01]  /*0960*/  @!P0 IMAD R19, R19, UR20, R0 ;  /* 0x0000001413138c24 */ /* 0x000fe2000f8e0200 */
[----:B---3--:R-:W-:Y:S01]  /*0970*/  MOV R6, UR12 ;  /* 0x0000000c00067c02 */ /* 0x008fe20008000f00 */
[----:B------:R-:W-:Y:S01]  /*0980*/  @P1 IMAD.WIDE R14, R15, 0x4, R4 ;  /* 0x000000040f0e1825 */ /* 0x000fe200078e0204 */
[----:B------:R-:W-:Y:S01]  /*0990*/  MOV R7, UR13 ;  /* 0x0000000d00077c02 */ /* 0x000fe20008000f00 */
[----:B------:R-:W2:Y:S01]  /*09a0*/  @P1 LDG.E R4, desc[UR18][R4.64] ;  /* 0x0000001204041981 */ /* 0x000ea2000c1e1900 */
[----:B------:R-:W-:-:S02]  /*09b0*/  MOV R8, UR14 ;  /* 0x0000000e00087c02 */ /* 0x000fc40008000f00 */
[----:B------:R-:W-:Y:S01]  /*09c0*/  MOV R9, UR15 ;  /* 0x0000000f00097c02 */ /* 0x000fe20008000f00 */
[----:B------:R-:W-:Y:S01]  /*09d0*/  @!P0 IMAD.WIDE.U32 R6, R17, 0x4, R6 ;  /* 0x0000000411068825 */ /* 0x000fe200078e0006 */
[----:B------:R-:W3:Y:S03]  /*09e0*/  @P1 LDG.E R14, desc[UR18][R14.64] ;  /* 0x000000120e0e1981 */ /* 0x000ee6000c1e1900 */
[----:B------:R-:W-:Y:S01]  /*09f0*/  @!P0 IMAD.WIDE R8, R19, 0x4, R8 ;  /* 0x0000000413088825 */ /* 0x000fe200078e0208 */
[----:B------:R-:W3:Y:S04]  /*0a00*/  @P1 LDG.E R2, desc[UR18][R2.64+0x4] ;  /* 0x0000041202021981 */ /* 0x000ee8000c1e1900 */
[----:B------:R-:W4:Y:S04]  /*0a10*/  @!P0 LDG.E R7, desc[UR18][R6.64] ;  /* 0x0000001206078981 */ /* 0x000f28000c1e1900 */
[----:B------:R-:W4:Y:S01]  /*0a20*/  @!P0 LDG.E R8, desc[UR18][R8.64] ;  /* 0x0000001208088981 */ /* 0x000f22000c1e1900 */
[----:B--2---:R-:W-:-:S04]  /*0a30*/  @P1 FFMA R11, R11, R4, R12 ;  /* 0x000000040b0b1223 */ /* 0x004fc8000000000c */
[----:B---3--:R-:W-:-:S04]  /*0a40*/  @P1 FFMA R12, R2, R14, R11 ;  /* 0x0000000e020c1223 */ /* 0x008fc8000000000b */
[----:B----4-:R-:W-:-:S07]  /*0a50*/  @!P0 FFMA R12, R7, R8, R12 ;  /* 0x00000008070c8223 */ /* 0x010fce000000000c */
.L_x_4:
[----:B------:R-:W1:Y:S01]  /*0a60*/  LDC.64 R2, c[0x0][0x390] ;  /* 0x0000e400ff027b82 */ /* 0x000e620000000a00 */
[----:B------:R-:W-:-:S05]  /*0a70*/  IADD3 R13, PT, PT, R0, R13, RZ ;  /* 0x0000000d000d7210 */ /* 0x000fca0007ffe0ff */
[----:B-1----:R-:W-:-:S05]  /*0a80*/  IMAD.WIDE R2, R13, 0x4, R2 ;  /* 0x000000040d027825 */ /* 0x002fca00078e0202 */
[----:B0-----:R-:W-:Y:S01]  /*0a90*/  STG.E desc[UR18][R2.64], R12 ;  /* 0x0000000c02007986 */ /* 0x001fe2000c101912 */
[----:B------:R-:W-:Y:S05]  /*0aa0*/  EXIT ;  /* 0x000000000000794d */ /* 0x000fea0003800000 */
.L_x_6:
        /* <DEDUP_REMOVED lines=13> */
.L_x_10:


//--------------------- .text._Z9AddKernelPKfS0_Pfi --------------------------
	.section	.text._Z9AddKernelPKfS0_Pfi,"ax",@progbits
	.align	128
        .global         _Z9AddKernelPKfS0_Pfi
        .type           _Z9AddKernelPKfS0_Pfi,@function
        .size           _Z9AddKernelPKfS0_Pfi,(.L_x_11 - _Z9AddKernelPKfS0_Pfi)
        .other          _Z9AddKernelPKfS0_Pfi,@"STO_CUDA_ENTRY STV_DEFAULT"
_Z9AddKernelPKfS0_Pfi:
.text._Z9AddKernelPKfS0_Pfi:
        /* <DEDUP_REMOVED lines=20> */
[----:B-1----:R-:W4:Y:S01]  /*0140*/  LDG.E R2, desc[UR4][R2.64] ;  /* 0x0000000402027981 */ /* 0x002f22000c1e1900 */
[----:B--2---:R-:W-:-:S06]  /*0150*/  IMAD.WIDE R4, R9, 0x4, R4 ;  /* 0x0000000409047825 */ /* 0x004fcc00078e0204 */
[----:B------:R-:W4:Y:S01]  /*0160*/  LDG.E R5, desc[UR4][R4.64] ;  /* 0x0000000404057981 */ /* 0x000f22000c1e1900 */
[----:B---3--:R-:W-:-:S04]  /*0170*/  IMAD.WIDE R6, R9, 0x4, R6 ;  /* 0x0000000409067825 */ /* 0x008fc800078e0206 */
[----:B----4-:R-:W-:-:S05]  /*0180*/  FADD R9, R2, R5 ;  /* 0x0000000502097221 */ /* 0x010fca0000000000 */
[----:B------:R-:W-:Y:S01]  /*0190*/  STG.E desc[UR4][R6.64], R9 ;  /* 0x0000000906007986 */ /* 0x000fe2000c101904 */
[----:B------:R-:W-:Y:S05]  /*01a0*/  EXIT ;  /* 0x000000000000794d */ /* 0x000fea0003800000 */
.L_x_7:
        /* <DEDUP_REMOVED lines=13> */
.L_x_11:


//--------------------- .nv.shared.reserved.0     --------------------------
	.section	.nv.shared.reserved.0,"aw",@nobits
	.weak		__nv_reservedSMEM_offset_0_alias
	.size		__nv_reservedSMEM_offset_0_alias, 0, 64
	.other		__nv_reservedSMEM_offset_0_alias,@"STO_CUDA_RESERVED_SHARED STV_DEFAULT"
__nv_reservedSMEM_offset_0_alias:
	.zero		0
	.zero		64


//--------------------- .nv.constant0._Z12MulValKernelPKfS0_Pfi --------------------------
	.section	.nv.constant0._Z12MulValKernelPKfS0_Pfi,"a",@progbits
	.sectionflags	@""
	.align	4
.nv.constant0._Z12MulValKernelPKfS0_Pfi:
	.zero		924


//--------------------- .nv.constant0._Z15TransposeKernelPKfPfi --------------------------
	.section	.nv.constant0._Z15TransposeKernelPKfPfi,"a",@progbits
	.sectionflags	@""
	.align	4
.nv.constant0._Z15TransposeKernelPKfPfi:
	.zero		916


//--------------------- .nv.constant0._Z9MulKernelPKfS0_Pfi --------------------------
	.section	.nv.constant0._Z9MulKernelPKfS0_Pfi,"a",@progbits
	.sectionflags	@""
	.align	4
.nv.constant0._Z9MulKernelPKfS0_Pfi:
	.zero		924


//--------------------- .nv.constant0._Z9AddKernelPKfS0_Pfi --------------------------
	.section	.nv.constant0._Z9AddKernelPKfS0_Pfi,"a",@progbits
	.sectionflags	@""
	.align	4
.nv.constant0._Z9AddKernelPKfS0_Pfi:
	.zero		924


//--------------------- SYMBOLS --------------------------

	.type		.nv.reservedSmem.offset0,@object
	.size		.nv.reservedSmem.offset0,0x4
